//
// Generated by NVIDIA NVVM Compiler
//
// Compiler Build ID: CL-36424714
// Cuda compilation tools, release 13.0, V13.0.88
// Based on NVVM 20.0.0
//

.version 9.0
.target sm_100
.address_size 64

	// .globl	_Z15grayscaleKernelPhS_ii

.visible .entry _Z15grayscaleKernelPhS_ii(
	.param .u64 .ptr .align 1 _Z15grayscaleKernelPhS_ii_param_0,
	.param .u64 .ptr .align 1 _Z15grayscaleKernelPhS_ii_param_1,
	.param .u32 _Z15grayscaleKernelPhS_ii_param_2,
	.param .u32 _Z15grayscaleKernelPhS_ii_param_3
)
{
	.reg .pred 	%p<2>;
	.reg .b16 	%rs<4>;
	.reg .b32 	%r<10>;
	.reg .b32 	%f<7>;
	.reg .b64 	%rd<9>;

	ld.param.u64 	%rd1, [_Z15grayscaleKernelPhS_ii_param_0];
	ld.param.u64 	%rd2, [_Z15grayscaleKernelPhS_ii_param_1];
	ld.param.u32 	%r2, [_Z15grayscaleKernelPhS_ii_param_2];
	ld.param.u32 	%r3, [_Z15grayscaleKernelPhS_ii_param_3];
	mov.u32 	%r4, %tid.x;
	mov.u32 	%r5, %ntid.x;
	mov.u32 	%r6, %ctaid.x;
	mad.lo.s32 	%r1, %r5, %r6, %r4;
	mul.lo.s32 	%r7, %r3, %r2;
	setp.ge.s32 	%p1, %r1, %r7;
	@%p1 bra 	$L__BB0_2;
	cvta.to.global.u64 	%rd3, %rd1;
	cvta.to.global.u64 	%rd4, %rd2;
	shl.b32 	%r8, %r1, 2;
	cvt.s64.s32 	%rd5, %r8;
	add.s64 	%rd6, %rd3, %rd5;
	ld.global.u8 	%rs1, [%rd6];
	cvt.rn.f32.u16 	%f1, %rs1;
	ld.global.u8 	%rs2, [%rd6+1];
	cvt.rn.f32.u16 	%f2, %rs2;
	mul.f32 	%f3, %f2, 0f3F3851EC;
	fma.rn.f32 	%f4, %f1, 0f3E570A3D, %f3;
	ld.global.u8 	%rs3, [%rd6+2];
	cvt.rn.f32.u16 	%f5, %rs3;
	fma.rn.f32 	%f6, %f5, 0f3D8F5C29, %f4;
	cvt.rzi.u32.f32 	%r9, %f6;
	cvt.s64.s32 	%rd7, %r1;
	add.s64 	%rd8, %rd4, %rd7;
	st.global.u8 	[%rd8], %r9;
$L__BB0_2:
	ret;

}


// ===== COMPILED SASS (sm_100) =====

	.target	sm_100

	.elftype	@"ET_EXEC"


//--------------------- .note.nv.tkinfo           --------------------------
	.section	.note.nv.tkinfo,"",@"SHT_NOTE"
	.sectionflags	@"SHF_NOTE_NV_TKINFO"
	.tkinfo
        /*0018*/ 	.word	0x00000002
        /*0030*/ 	.string	""
        /*0030*/ 	.string	"ptxas"
        /*0030*/ 	.string	"Cuda compilation tools, release 13.0, V13.0.88"
        /*0030*/ 	.string	"Build cuda_13.0.r13.0/compiler.36424714_0"
        /*0030*/ 	.string	"-arch sm_100 -m 64 "



//--------------------- .note.nv.cuinfo           --------------------------
	.section	.note.nv.cuinfo,"",@"SHT_NOTE"
	.sectionflags	@"SHF_NOTE_NV_CUINFO"
        /*0018*/ 	.short	0x0002
        /*001a*/ 	.short	0x0064
        /*001c*/ 	.short	0x0082
	.zero		2


//--------------------- .nv.info                  --------------------------
	.section	.nv.info,"",@"SHT_CUDA_INFO"
	.align	4


	//----- nvinfo : EIATTR_REGCOUNT
	.align		4
        /*0000*/ 	.byte	0x04, 0x2f
        /*0002*/ 	.short	(.L_1 - .L_0)
	.align		4
.L_0:
        /*0004*/ 	.word	index@(_Z15grayscaleKernelPhS_ii)
        /*0008*/ 	.word	0x0000000a


	//----- nvinfo : EIATTR_FRAME_SIZE
	.align		4
.L_1:
        /*000c*/ 	.byte	0x04, 0x11
        /*000e*/ 	.short	(.L_3 - .L_2)
	.align		4
.L_2:
        /*0010*/ 	.word	index@(_Z15grayscaleKernelPhS_ii)
        /*0014*/ 	.word	0x00000000


	//----- nvinfo : EIATTR_MIN_STACK_SIZE
	.align		4
.L_3:
        /*0018*/ 	.byte	0x04, 0x12
        /*001a*/ 	.short	(.L_5 - .L_4)
	.align		4
.L_4:
        /*001c*/ 	.word	index@(_Z15grayscaleKernelPhS_ii)
        /*0020*/ 	.word	0x00000000
.L_5:


//--------------------- .nv.compat                --------------------------
	.section	.nv.compat,"",@"SHT_CUDA_COMPAT_INFO"
	.align	4
        /*0000*/ 	.byte	0x02, 0x09, 0x00, 0x00, 0x02, 0x02, 0x01, 0x00, 0x02, 0x05, 0x05, 0x00, 0x03, 0x07, 0x01, 0x01
        /*0010*/ 	.byte	0x02, 0x03, 0x00, 0x00, 0x02, 0x06, 0x01, 0x00, 0x04, 0x0b, 0x08, 0x00, 0x09, 0x00, 0x00, 0x00
        /*0020*/ 	.byte	0x00, 0x00, 0x00, 0x00


//--------------------- .nv.info._Z15grayscaleKernelPhS_ii --------------------------
	.section	.nv.info._Z15grayscaleKernelPhS_ii,"",@"SHT_CUDA_INFO"
	.sectionflags	@""
	.align	4


	//----- nvinfo : EIATTR_CUDA_API_VERSION
	.align		4
        /*0000*/ 	.byte	0x04, 0x37
        /*0002*/ 	.short	(.L_7 - .L_6)
.L_6:
        /*0004*/ 	.word	0x00000082


	//----- nvinfo : EIATTR_KPARAM_INFO
	.align		4
.L_7:
        /*0008*/ 	.byte	0x04, 0x17
        /*000a*/ 	.short	(.L_9 - .L_8)
.L_8:
        /*000c*/ 	.word	0x00000000
        /*0010*/ 	.short	0x0003
        /*0012*/ 	.short	0x0014
        /*0014*/ 	.byte	0x00, 0xf0, 0x11, 0x00


	//----- nvinfo : EIATTR_KPARAM_INFO
	.align		4
.L_9:
        /*0018*/ 	.byte	0x04, 0x17
        /*001a*/ 	.short	(.L_11 - .L_10)
.L_10:
        /*001c*/ 	.word	0x00000000
        /*0020*/ 	.short	0x0002
        /*0022*/ 	.short	0x0010
        /*0024*/ 	.byte	0x00, 0xf0, 0x11, 0x00


	//----- nvinfo : EIATTR_KPARAM_INFO
	.align		4
.L_11:
        /*0028*/ 	.byte	0x04, 0x17
        /*002a*/ 	.short	(.L_13 - .L_12)
.L_12:
        /*002c*/ 	.word	0x00000000
        /*0030*/ 	.short	0x0001
        /*0032*/ 	.short	0x0008
        /*0034*/ 	.byte	0x00, 0xf5, 0x21, 0x00


	//----- nvinfo : EIATTR_KPARAM_INFO
	.align		4
.L_13:
        /*0038*/ 	.byte	0x04, 0x17
        /*003a*/ 	.short	(.L_15 - .L_14)
.L_14:
        /*003c*/ 	.word	0x00000000
        /*0040*/ 	.short	0x0000
        /*0042*/ 	.short	0x0000
        /*0044*/ 	.byte	0x00, 0xf5, 0x21, 0x00


	//----- nvinfo : EIATTR_SPARSE_MMA_MASK
	.align		4
.L_15:
        /*0048*/ 	.byte	0x03, 0x50
        /*004a*/ 	.short	0x0000


	//----- nvinfo : EIATTR_MAXREG_COUNT
	.align		4
        /*004c*/ 	.byte	0x03, 0x1b
        /*004e*/ 	.short	0x00ff


	//----- nvinfo : EIATTR_MERCURY_ISA_VERSION
	.align		4
        /*0050*/ 	.byte	0x03, 0x5f
        /*0052*/ 	.short	0x0101


	//----- nvinfo : EIATTR_VRC_CTA_INIT_COUNT
	.align		4
        /*0054*/ 	.byte	0x02, 0x4a
	.zero		1
	.zero		1


	//----- nvinfo : EIATTR_EXIT_INSTR_OFFSETS
	.align		4
        /*0058*/ 	.byte	0x04, 0x1c
        /*005a*/ 	.short	(.L_17 - .L_16)


	//   ....[0]....
.L_16:
        /*005c*/ 	.word	0x00000080


	//   ....[1]....
        /*0060*/ 	.word	0x000001b0


	//----- nvinfo : EIATTR_CBANK_PARAM_SIZE
	.align		4
.L_17:
        /*0064*/ 	.byte	0x03, 0x19
        /*0066*/ 	.short	0x0018


	//----- nvinfo : EIATTR_PARAM_CBANK
	.align		4
        /*0068*/ 	.byte	0x04, 0x0a
        /*006a*/ 	.short	(.L_19 - .L_18)
	.align		4
.L_18:
        /*006c*/ 	.word	index@(.nv.constant0._Z15grayscaleKernelPhS_ii)
        /*0070*/ 	.short	0x0380
        /*0072*/ 	.short	0x0018


	//----- nvinfo : EIATTR_SW_WAR
	.align		4
.L_19:
        /*0074*/ 	.byte	0x04, 0x36
        /*0076*/ 	.short	(.L_21 - .L_20)
.L_20:
        /*0078*/ 	.word	0x00000008
.L_21:


//--------------------- .nv.callgraph             --------------------------
	.section	.nv.callgraph,"",@"SHT_CUDA_CALLGRAPH"
	.align	4
	.sectionentsize	8
	.align		4
        /*0000*/ 	.word	0x00000000
	.align		4
        /*0004*/ 	.word	0xffffffff
	.align		4
        /*0008*/ 	.word	0x00000000
	.align		4
        /*000c*/ 	.word	0xfffffffe
	.align		4
        /*0010*/ 	.word	0x00000000
	.align		4
        /*0014*/ 	.word	0xfffffffd
	.align		4
        /*0018*/ 	.word	0x00000000
	.align		4
        /*001c*/ 	.word	0xfffffffc


//--------------------- .text._Z15grayscaleKernelPhS_ii --------------------------
	.section	.text._Z15grayscaleKernelPhS_ii,"ax",@progbits
	.align	128
        .global         _Z15grayscaleKernelPhS_ii
        .type           _Z15grayscaleKernelPhS_ii,@function
        .size           _Z15grayscaleKernelPhS_ii,(.L_x_1 - _Z15grayscaleKernelPhS_ii)
        .other          _Z15grayscaleKernelPhS_ii,@"STO_CUDA_ENTRY STV_DEFAULT"
_Z15grayscaleKernelPhS_ii:
.text._Z15grayscaleKernelPhS_ii:
[----:B------:R-:W-:Y:S01]  /*0000*/  LDC R1, c[0x0][0x37c] ;  /* 0x0000df00ff017b82 */ /* 0x000fe20000000800 */
[----:B------:R-:W0:Y:S01]  /*0010*/  S2R R0, SR_TID.X ;  /* 0x0000000000007919 */ /* 0x000e220000002100 */
[----:B------:R-:W1:Y:S01]  /*0020*/  LDCU.64 UR4, c[0x0][0x390] ;  /* 0x00007200ff0477ac */ /* 0x000e620008000a00 */
[----:B------:R-:W0:Y:S01]  /*0030*/  S2R R3, SR_CTAID.X ;  /* 0x0000000000037919 */ /* 0x000e220000002500 */
[----:B------:R-:W0:Y:S01]  /*0040*/  LDCU UR6, c[0x0][0x360] ;  /* 0x00006c00ff0677ac */ /* 0x000e220008000800 */
[----:B-1----:R-:W-:Y:S01]  /*0050*/  UIMAD UR4, UR5, UR4, URZ ;  /* 0x00000004050472a4 */ /* 0x002fe2000f8e02ff */
[----:B0-----:R-:W-:-:S05]  /*0060*/  IMAD R0, R3, UR6, R0 ;  /* 0x0000000603007c24 */ /* 0x001fca000f8e0200 */
[----:B------:R-:W-:-:S13]  /*0070*/  ISETP.GE.AND P0, PT, R0, UR4, PT ;  /* 0x0000000400007c0c */ /* 0x000fda000bf06270 */
[----:B------:R-:W-:Y:S05]  /*0080*/  @P0 EXIT ;  /* 0x000000000000094d */ /* 0x000fea0003800000 */
[----:B------:R-:W0:Y:S01]  /*0090*/  LDCU.128 UR8, c[0x0][0x380] ;  /* 0x00007000ff0877ac */ /* 0x000e220008000c00 */
[----:B------:R-:W-:Y:S01]  /*00a0*/  IMAD.SHL.U32 R3, R0, 0x4, RZ ;  /* 0x0000000400037824 */ /* 0x000fe200078e00ff */
[----:B------:R-:W1:Y:S04]  /*00b0*/  LDCU.64 UR4, c[0x0][0x358] ;  /* 0x00006b00ff0477ac */ /* 0x000e680008000a00 */
[----:B0-----:R-:W-:-:S04]  /*00c0*/  IADD3 R2, P0, PT, R3, UR8, RZ ;  /* 0x0000000803027c10 */ /* 0x001fc8000ff1e0ff */
[----:B------:R-:W-:-:S05]  /*00d0*/  LEA.HI.X.SX32 R3, R3, UR9, 0x1, P0 ;  /* 0x0000000903037c11 */ /* 0x000fca00080f0eff */
[----:B-1----:R-:W2:Y:S04]  /*00e0*/  LDG.E.U8 R5, desc[UR4][R2.64+0x1] ;  /* 0x0000010402057981 */ /* 0x002ea8000c1e1100 */
[----:B------:R-:W3:Y:S04]  /*00f0*/  LDG.E.U8 R4, desc[UR4][R2.64] ;  /* 0x0000000402047981 */ /* 0x000ee8000c1e1100 */
[----:B------:R-:W4:Y:S01]  /*0100*/  LDG.E.U8 R6, desc[UR4][R2.64+0x2] ;  /* 0x0000020402067981 */ /* 0x000f22000c1e1100 */
[----:B--2---:R-:W-:Y:S02]  /*0110*/  I2FP.F32.U32 R5, R5 ;  /* 0x0000000500057245 */ /* 0x004fe40000201000 */
[----:B---3--:R-:W-:-:S03]  /*0120*/  I2FP.F32.U32 R4, R4 ;  /* 0x0000000400047245 */ /* 0x008fc60000201000 */
[----:B------:R-:W-:Y:S01]  /*0130*/  FMUL R5, R5, 0.72000002861022949219 ;  /* 0x3f3851ec05057820 */ /* 0x000fe20000400000 */
[----:B----4-:R-:W-:-:S03]  /*0140*/  I2FP.F32.U32 R7, R6 ;  /* 0x0000000600077245 */ /* 0x010fc60000201000 */
[----:B------:R-:W-:-:S04]  /*0150*/  FFMA R4, R4, 0.20999999344348907471, R5 ;  /* 0x3e570a3d04047823 */ /* 0x000fc80000000005 */
[----:B------:R-:W-:Y:S01]  /*0160*/  FFMA R7, R7, 0.070000000298023223877, R4 ;  /* 0x3d8f5c2907077823 */ /* 0x000fe20000000004 */
[----:B------:R-:W-:-:S04]  /*0170*/  IADD3 R4, P0, PT, R0, UR10, RZ ;  /* 0x0000000a00047c10 */ /* 0x000fc8000ff1e0ff */
[----:B------:R-:W-:Y:S01]  /*0180*/  LEA.HI.X.SX32 R5, R0, UR11, 0x1, P0 ;  /* 0x0000000b00057c11 */ /* 0x000fe200080f0eff */
[----:B------:R-:W0:Y:S04]  /*0190*/  F2I.U32.TRUNC.NTZ R7, R7 ;  /* 0x0000000700077305 */ /* 0x000e28000020f000 */
[----:B0-----:R-:W-:Y:S01]  /*01a0*/  STG.E.U8 desc[UR4][R4.64], R7 ;  /* 0x0000000704007986 */ /* 0x001fe2000c101104 */
[----:B------:R-:W-:Y:S05]  /*01b0*/  EXIT ;  /* 0x000000000000794d */ /* 0x000fea0003800000 */
.L_x_0:
[----:B------:R-:W-:-:S00]  /*01c0*/  BRA `(.L_x_0) ;  /* 0xfffffffc00fc7947 */ /* 0x000fc0000383ffff */
[----:B------:R-:W-:-:S00]  /*01d0*/  NOP ;  /* 0x0000000000007918 */ /* 0x000fc00000000000 */
        /* <DEDUP_REMOVED lines=10> */
.L_x_1:


//--------------------- .nv.shared.reserved.0     --------------------------
	.section	.nv.shared.reserved.0,"aw",@nobits
	.weak		__nv_reservedSMEM_offset_0_alias
	.size		__nv_reservedSMEM_offset_0_alias, 0, 64
	.other		__nv_reservedSMEM_offset_0_alias,@"STO_CUDA_RESERVED_SHARED STV_DEFAULT"
__nv_reservedSMEM_offset_0_alias:
	.zero		0
	.zero		64


//--------------------- .nv.constant0._Z15grayscaleKernelPhS_ii --------------------------
	.section	.nv.constant0._Z15grayscaleKernelPhS_ii,"a",@progbits
	.sectionflags	@""
	.align	4
.nv.constant0._Z15grayscaleKernelPhS_ii:
	.zero		920


//--------------------- SYMBOLS --------------------------

	.type		.nv.reservedSmem.offset0,@object
	.size		.nv.reservedSmem.offset0,0x4
